//
// Generated by NVIDIA NVVM Compiler
//
// Compiler Build ID: CL-36424714
// Cuda compilation tools, release 13.0, V13.0.88
// Based on NVVM 20.0.0
//

.version 9.0
.target sm_100
.address_size 64

	// .globl	_Z1fPciPi

.visible .entry _Z1fPciPi(
	.param .u64 .ptr .align 1 _Z1fPciPi_param_0,
	.param .u32 _Z1fPciPi_param_1,
	.param .u64 .ptr .align 1 _Z1fPciPi_param_2
)
{
	.reg .pred 	%p<41>;
	.reg .b16 	%rs<30>;
	.reg .b32 	%r<93>;
	.reg .b64 	%rd<45>;

	ld.param.u64 	%rd26, [_Z1fPciPi_param_0];
	ld.param.u32 	%r16, [_Z1fPciPi_param_1];
	ld.param.u64 	%rd25, [_Z1fPciPi_param_2];
	cvta.to.global.u64 	%rd1, %rd26;
	mov.u32 	%r17, %ctaid.x;
	mov.u32 	%r18, %ntid.x;
	mov.u32 	%r19, %tid.x;
	mad.lo.s32 	%r1, %r17, %r18, %r19;
	mov.u32 	%r20, %nctaid.x;
	mul.lo.s32 	%r21, %r18, %r20;
	add.s32 	%r22, %r21, %r16;
	add.s32 	%r23, %r22, -1;
	div.s32 	%r24, %r23, %r21;
	cvt.s64.s32 	%rd2, %r24;
	mul.wide.s32 	%rd40, %r24, %r1;
	setp.lt.s32 	%p1, %r24, 1;
	cvt.s64.s32 	%rd4, %r16;
	setp.ge.s64 	%p2, %rd40, %rd4;
	mov.b32 	%r92, 0;
	or.pred  	%p3, %p1, %p2;
	@%p3 bra 	$L__BB0_13;
	add.s64 	%rd27, %rd40, %rd2;
	min.s64 	%rd28, %rd27, %rd4;
	add.s64 	%rd29, %rd40, 1;
	max.s64 	%rd30, %rd28, %rd29;
	sub.s64 	%rd5, %rd30, %rd40;
	and.b64  	%rd6, %rd5, 15;
	sub.s64 	%rd31, %rd40, %rd30;
	setp.gt.u64 	%p4, %rd31, -16;
	mov.b32 	%r92, 0;
	@%p4 bra 	$L__BB0_4;
	and.b64  	%rd38, %rd5, -16;
	mov.b32 	%r92, 0;
$L__BB0_3:
	.pragma "nounroll";
	add.s64 	%rd32, %rd1, %rd40;
	ld.global.u8 	%rs1, [%rd32];
	setp.eq.s16 	%p5, %rs1, 10;
	selp.u32 	%r28, 1, 0, %p5;
	add.s32 	%r29, %r92, %r28;
	ld.global.u8 	%rs2, [%rd32+1];
	setp.eq.s16 	%p6, %rs2, 10;
	selp.u32 	%r30, 1, 0, %p6;
	add.s32 	%r31, %r29, %r30;
	ld.global.u8 	%rs3, [%rd32+2];
	setp.eq.s16 	%p7, %rs3, 10;
	selp.u32 	%r32, 1, 0, %p7;
	add.s32 	%r33, %r31, %r32;
	ld.global.u8 	%rs4, [%rd32+3];
	setp.eq.s16 	%p8, %rs4, 10;
	selp.u32 	%r34, 1, 0, %p8;
	add.s32 	%r35, %r33, %r34;
	ld.global.u8 	%rs5, [%rd32+4];
	setp.eq.s16 	%p9, %rs5, 10;
	selp.u32 	%r36, 1, 0, %p9;
	add.s32 	%r37, %r35, %r36;
	ld.global.u8 	%rs6, [%rd32+5];
	setp.eq.s16 	%p10, %rs6, 10;
	selp.u32 	%r38, 1, 0, %p10;
	add.s32 	%r39, %r37, %r38;
	ld.global.u8 	%rs7, [%rd32+6];
	setp.eq.s16 	%p11, %rs7, 10;
	selp.u32 	%r40, 1, 0, %p11;
	add.s32 	%r41, %r39, %r40;
	ld.global.u8 	%rs8, [%rd32+7];
	setp.eq.s16 	%p12, %rs8, 10;
	selp.u32 	%r42, 1, 0, %p12;
	add.s32 	%r43, %r41, %r42;
	ld.global.u8 	%rs9, [%rd32+8];
	setp.eq.s16 	%p13, %rs9, 10;
	selp.u32 	%r44, 1, 0, %p13;
	add.s32 	%r45, %r43, %r44;
	ld.global.u8 	%rs10, [%rd32+9];
	setp.eq.s16 	%p14, %rs10, 10;
	selp.u32 	%r46, 1, 0, %p14;
	add.s32 	%r47, %r45, %r46;
	ld.global.u8 	%rs11, [%rd32+10];
	setp.eq.s16 	%p15, %rs11, 10;
	selp.u32 	%r48, 1, 0, %p15;
	add.s32 	%r49, %r47, %r48;
	ld.global.u8 	%rs12, [%rd32+11];
	setp.eq.s16 	%p16, %rs12, 10;
	selp.u32 	%r50, 1, 0, %p16;
	add.s32 	%r51, %r49, %r50;
	ld.global.u8 	%rs13, [%rd32+12];
	setp.eq.s16 	%p17, %rs13, 10;
	selp.u32 	%r52, 1, 0, %p17;
	add.s32 	%r53, %r51, %r52;
	ld.global.u8 	%rs14, [%rd32+13];
	setp.eq.s16 	%p18, %rs14, 10;
	selp.u32 	%r54, 1, 0, %p18;
	add.s32 	%r55, %r53, %r54;
	ld.global.u8 	%rs15, [%rd32+14];
	setp.eq.s16 	%p19, %rs15, 10;
	selp.u32 	%r56, 1, 0, %p19;
	add.s32 	%r57, %r55, %r56;
	ld.global.u8 	%rs16, [%rd32+15];
	setp.eq.s16 	%p20, %rs16, 10;
	selp.u32 	%r58, 1, 0, %p20;
	add.s32 	%r92, %r57, %r58;
	add.s64 	%rd40, %rd40, 16;
	add.s64 	%rd38, %rd38, -16;
	setp.ne.s64 	%p21, %rd38, 0;
	@%p21 bra 	$L__BB0_3;
$L__BB0_4:
	setp.eq.s64 	%p22, %rd6, 0;
	@%p22 bra 	$L__BB0_13;
	and.b64  	%rd13, %rd5, 7;
	setp.lt.u64 	%p23, %rd6, 8;
	@%p23 bra 	$L__BB0_7;
	add.s64 	%rd33, %rd1, %rd40;
	ld.global.u8 	%rs17, [%rd33];
	setp.eq.s16 	%p24, %rs17, 10;
	selp.u32 	%r60, 1, 0, %p24;
	add.s32 	%r61, %r92, %r60;
	ld.global.u8 	%rs18, [%rd33+1];
	setp.eq.s16 	%p25, %rs18, 10;
	selp.u32 	%r62, 1, 0, %p25;
	add.s32 	%r63, %r61, %r62;
	ld.global.u8 	%rs19, [%rd33+2];
	setp.eq.s16 	%p26, %rs19, 10;
	selp.u32 	%r64, 1, 0, %p26;
	add.s32 	%r65, %r63, %r64;
	ld.global.u8 	%rs20, [%rd33+3];
	setp.eq.s16 	%p27, %rs20, 10;
	selp.u32 	%r66, 1, 0, %p27;
	add.s32 	%r67, %r65, %r66;
	ld.global.u8 	%rs21, [%rd33+4];
	setp.eq.s16 	%p28, %rs21, 10;
	selp.u32 	%r68, 1, 0, %p28;
	add.s32 	%r69, %r67, %r68;
	ld.global.u8 	%rs22, [%rd33+5];
	setp.eq.s16 	%p29, %rs22, 10;
	selp.u32 	%r70, 1, 0, %p29;
	add.s32 	%r71, %r69, %r70;
	ld.global.u8 	%rs23, [%rd33+6];
	setp.eq.s16 	%p30, %rs23, 10;
	selp.u32 	%r72, 1, 0, %p30;
	add.s32 	%r73, %r71, %r72;
	ld.global.u8 	%rs24, [%rd33+7];
	setp.eq.s16 	%p31, %rs24, 10;
	selp.u32 	%r74, 1, 0, %p31;
	add.s32 	%r92, %r73, %r74;
	add.s64 	%rd40, %rd40, 8;
$L__BB0_7:
	setp.eq.s64 	%p32, %rd13, 0;
	@%p32 bra 	$L__BB0_13;
	and.b64  	%rd16, %rd5, 3;
	setp.lt.u64 	%p33, %rd13, 4;
	@%p33 bra 	$L__BB0_10;
	add.s64 	%rd34, %rd1, %rd40;
	ld.global.u8 	%rs25, [%rd34];
	setp.eq.s16 	%p34, %rs25, 10;
	selp.u32 	%r76, 1, 0, %p34;
	add.s32 	%r77, %r92, %r76;
	ld.global.u8 	%rs26, [%rd34+1];
	setp.eq.s16 	%p35, %rs26, 10;
	selp.u32 	%r78, 1, 0, %p35;
	add.s32 	%r79, %r77, %r78;
	ld.global.u8 	%rs27, [%rd34+2];
	setp.eq.s16 	%p36, %rs27, 10;
	selp.u32 	%r80, 1, 0, %p36;
	add.s32 	%r81, %r79, %r80;
	ld.global.u8 	%rs28, [%rd34+3];
	setp.eq.s16 	%p37, %rs28, 10;
	selp.u32 	%r82, 1, 0, %p37;
	add.s32 	%r92, %r81, %r82;
	add.s64 	%rd40, %rd40, 4;
$L__BB0_10:
	setp.eq.s64 	%p38, %rd16, 0;
	@%p38 bra 	$L__BB0_13;
	add.s64 	%rd44, %rd1, %rd40;
	neg.s64 	%rd43, %rd16;
$L__BB0_12:
	.pragma "nounroll";
	ld.global.u8 	%rs29, [%rd44];
	setp.eq.s16 	%p39, %rs29, 10;
	selp.u32 	%r83, 1, 0, %p39;
	add.s32 	%r92, %r92, %r83;
	add.s64 	%rd44, %rd44, 1;
	add.s64 	%rd43, %rd43, 1;
	setp.ne.s64 	%p40, %rd43, 0;
	@%p40 bra 	$L__BB0_12;
$L__BB0_13:
	cvta.to.global.u64 	%rd35, %rd25;
	mul.wide.s32 	%rd36, %r1, 4;
	add.s64 	%rd37, %rd35, %rd36;
	st.global.u32 	[%rd37], %r92;
	ret;

}


// ===== COMPILED SASS (sm_100) =====

	.target	sm_100

	.elftype	@"ET_EXEC"


//--------------------- .note.nv.tkinfo           --------------------------
	.section	.note.nv.tkinfo,"",@"SHT_NOTE"
	.sectionflags	@"SHF_NOTE_NV_TKINFO"
	.tkinfo
        /*0018*/ 	.word	0x00000002
        /*0030*/ 	.string	""
        /*0030*/ 	.string	"ptxas"
        /*0030*/ 	.string	"Cuda compilation tools, release 13.0, V13.0.88"
        /*0030*/ 	.string	"Build cuda_13.0.r13.0/compiler.36424714_0"
        /*0030*/ 	.string	"-arch sm_100 -m 64 "



//--------------------- .note.nv.cuinfo           --------------------------
	.section	.note.nv.cuinfo,"",@"SHT_NOTE"
	.sectionflags	@"SHF_NOTE_NV_CUINFO"
        /*0018*/ 	.short	0x0002
        /*001a*/ 	.short	0x0064
        /*001c*/ 	.short	0x0082
	.zero		2


//--------------------- .nv.info                  --------------------------
	.section	.nv.info,"",@"SHT_CUDA_INFO"
	.align	4


	//----- nvinfo : EIATTR_REGCOUNT
	.align		4
        /*0000*/ 	.byte	0x04, 0x2f
        /*0002*/ 	.short	(.L_1 - .L_0)
	.align		4
.L_0:
        /*0004*/ 	.word	index@(_Z1fPciPi)
        /*0008*/ 	.word	0x0000001d


	//----- nvinfo : EIATTR_FRAME_SIZE
	.align		4
.L_1:
        /*000c*/ 	.byte	0x04, 0x11
        /*000e*/ 	.short	(.L_3 - .L_2)
	.align		4
.L_2:
        /*0010*/ 	.word	index@(_Z1fPciPi)
        /*0014*/ 	.word	0x00000000


	//----- nvinfo : EIATTR_MIN_STACK_SIZE
	.align		4
.L_3:
        /*0018*/ 	.byte	0x04, 0x12
        /*001a*/ 	.short	(.L_5 - .L_4)
	.align		4
.L_4:
        /*001c*/ 	.word	index@(_Z1fPciPi)
        /*0020*/ 	.word	0x00000000
.L_5:


//--------------------- .nv.compat                --------------------------
	.section	.nv.compat,"",@"SHT_CUDA_COMPAT_INFO"
	.align	4
        /*0000*/ 	.byte	0x02, 0x09, 0x00, 0x00, 0x02, 0x02, 0x01, 0x00, 0x02, 0x05, 0x05, 0x00, 0x03, 0x07, 0x01, 0x01
        /*0010*/ 	.byte	0x02, 0x03, 0x00, 0x00, 0x02, 0x06, 0x01, 0x00, 0x04, 0x0b, 0x08, 0x00, 0x09, 0x00, 0x00, 0x00
        /*0020*/ 	.byte	0x00, 0x00, 0x00, 0x00


//--------------------- .nv.info._Z1fPciPi        --------------------------
	.section	.nv.info._Z1fPciPi,"",@"SHT_CUDA_INFO"
	.sectionflags	@""
	.align	4


	//----- nvinfo : EIATTR_CUDA_API_VERSION
	.align		4
        /*0000*/ 	.byte	0x04, 0x37
        /*0002*/ 	.short	(.L_7 - .L_6)
.L_6:
        /*0004*/ 	.word	0x00000082


	//----- nvinfo : EIATTR_KPARAM_INFO
	.align		4
.L_7:
        /*0008*/ 	.byte	0x04, 0x17
        /*000a*/ 	.short	(.L_9 - .L_8)
.L_8:
        /*000c*/ 	.word	0x00000000
        /*0010*/ 	.short	0x0002
        /*0012*/ 	.short	0x0010
        /*0014*/ 	.byte	0x00, 0xf5, 0x21, 0x00


	//----- nvinfo : EIATTR_KPARAM_INFO
	.align		4
.L_9:
        /*0018*/ 	.byte	0x04, 0x17
        /*001a*/ 	.short	(.L_11 - .L_10)
.L_10:
        /*001c*/ 	.word	0x00000000
        /*0020*/ 	.short	0x0001
        /*0022*/ 	.short	0x0008
        /*0024*/ 	.byte	0x00, 0xf0, 0x11, 0x00


	//----- nvinfo : EIATTR_KPARAM_INFO
	.align		4
.L_11:
        /*0028*/ 	.byte	0x04, 0x17
        /*002a*/ 	.short	(.L_13 - .L_12)
.L_12:
        /*002c*/ 	.word	0x00000000
        /*0030*/ 	.short	0x0000
        /*0032*/ 	.short	0x0000
        /*0034*/ 	.byte	0x00, 0xf5, 0x21, 0x00


	//----- nvinfo : EIATTR_SPARSE_MMA_MASK
	.align		4
.L_13:
        /*0038*/ 	.byte	0x03, 0x50
        /*003a*/ 	.short	0x0000


	//----- nvinfo : EIATTR_MAXREG_COUNT
	.align		4
        /*003c*/ 	.byte	0x03, 0x1b
        /*003e*/ 	.short	0x00ff


	//----- nvinfo : EIATTR_MERCURY_ISA_VERSION
	.align		4
        /*0040*/ 	.byte	0x03, 0x5f
        /*0042*/ 	.short	0x0101


	//----- nvinfo : EIATTR_VRC_CTA_INIT_COUNT
	.align		4
        /*0044*/ 	.byte	0x02, 0x4a
	.zero		1
	.zero		1


	//----- nvinfo : EIATTR_EXIT_INSTR_OFFSETS
	.align		4
        /*0048*/ 	.byte	0x04, 0x1c
        /*004a*/ 	.short	(.L_15 - .L_14)


	//   ....[0]....
.L_14:
        /*004c*/ 	.word	0x00000f50


	//----- nvinfo : EIATTR_CRS_STACK_SIZE
	.align		4
.L_15:
        /*0050*/ 	.byte	0x04, 0x1e
        /*0052*/ 	.short	(.L_17 - .L_16)
.L_16:
        /*0054*/ 	.word	0x00000000


	//----- nvinfo : EIATTR_CBANK_PARAM_SIZE
	.align		4
.L_17:
        /*0058*/ 	.byte	0x03, 0x19
        /*005a*/ 	.short	0x0018


	//----- nvinfo : EIATTR_PARAM_CBANK
	.align		4
        /*005c*/ 	.byte	0x04, 0x0a
        /*005e*/ 	.short	(.L_19 - .L_18)
	.align		4
.L_18:
        /*0060*/ 	.word	index@(.nv.constant0._Z1fPciPi)
        /*0064*/ 	.short	0x0380
        /*0066*/ 	.short	0x0018


	//----- nvinfo : EIATTR_SW_WAR
	.align		4
.L_19:
        /*0068*/ 	.byte	0x04, 0x36
        /*006a*/ 	.short	(.L_21 - .L_20)
.L_20:
        /*006c*/ 	.word	0x00000008
.L_21:


//--------------------- .nv.callgraph             --------------------------
	.section	.nv.callgraph,"",@"SHT_CUDA_CALLGRAPH"
	.align	4
	.sectionentsize	8
	.align		4
        /*0000*/ 	.word	0x00000000
	.align		4
        /*0004*/ 	.word	0xffffffff
	.align		4
        /*0008*/ 	.word	0x00000000
	.align		4
        /*000c*/ 	.word	0xfffffffe
	.align		4
        /*0010*/ 	.word	0x00000000
	.align		4
        /*0014*/ 	.word	0xfffffffd
	.align		4
        /*0018*/ 	.word	0x00000000
	.align		4
        /*001c*/ 	.word	0xfffffffc


//--------------------- .text._Z1fPciPi           --------------------------
	.section	.text._Z1fPciPi,"ax",@progbits
	.align	128
        .global         _Z1fPciPi
        .type           _Z1fPciPi,@function
        .size           _Z1fPciPi,(.L_x_11 - _Z1fPciPi)
        .other          _Z1fPciPi,@"STO_CUDA_ENTRY STV_DEFAULT"
_Z1fPciPi:
.text._Z1fPciPi:
[----:B------:R-:W-:Y:S08]  /*0000*/  LDC R1, c[0x0][0x37c] ;  /* 0x0000df00ff017b82 */ /* 0x000ff00000000800 */
[----:B------:R-:W0:Y:S01]  /*0010*/  LDC R7, c[0x0][0x360] ;  /* 0x0000d800ff077b82 */ /* 0x000e220000000800 */
[----:B------:R-:W0:Y:S01]  /*0020*/  LDCU UR4, c[0x0][0x370] ;  /* 0x00006e00ff0477ac */ /* 0x000e220008000800 */
[----:B------:R-:W-:Y:S01]  /*0030*/  BSSY.RECONVERGENT B0, `(.L_x_0) ;  /* 0x00000ee000007945 */ /* 0x000fe20003800200 */
[----:B------:R-:W1:Y:S05]  /*0040*/  LDCU.64 UR6, c[0x0][0x380] ;  /* 0x00007000ff0677ac */ /* 0x000e6a0008000a00 */
[----:B------:R-:W2:Y:S01]  /*0050*/  LDC R2, c[0x0][0x388] ;  /* 0x0000e200ff027b82 */ /* 0x000ea20000000800 */
[----:B0-----:R-:W-:-:S07]  /*0060*/  IMAD R3, R7, UR4, RZ ;  /* 0x0000000407037c24 */ /* 0x001fce000f8e02ff */
[----:B------:R-:W0:Y:S01]  /*0070*/  S2UR UR4, SR_CTAID.X ;  /* 0x00000000000479c3 */ /* 0x000e220000002500 */
[-C--:B------:R-:W-:Y:S02]  /*0080*/  IABS R9, R3.reuse ;  /* 0x0000000300097213 */ /* 0x080fe40000000000 */
[----:B------:R-:W-:Y:S02]  /*0090*/  IABS R10, R3 ;  /* 0x00000003000a7213 */ /* 0x000fe40000000000 */
[----:B------:R-:W3:Y:S01]  /*00a0*/  I2F.RP R6, R9 ;  /* 0x0000000900067306 */ /* 0x000ee20000209400 */
[----:B--2---:R-:W-:Y:S02]  /*00b0*/  IADD3 R0, PT, PT, R3, -0x1, R2 ;  /* 0xffffffff03007810 */ /* 0x004fe40007ffe002 */
[----:B------:R-:W-:-:S05]  /*00c0*/  IMAD.MOV R10, RZ, RZ, -R10 ;  /* 0x000000ffff0a7224 */ /* 0x000fca00078e0a0a */
[----:B---3--:R-:W2:Y:S02]  /*00d0*/  MUFU.RCP R6, R6 ;  /* 0x0000000600067308 */ /* 0x008ea40000001000 */
[----:B--2---:R-:W-:Y:S01]  /*00e0*/  VIADD R4, R6, 0xffffffe ;  /* 0x0ffffffe06047836 */ /* 0x004fe20000000000 */
[----:B------:R-:W-:Y:S02]  /*00f0*/  IABS R6, R0 ;  /* 0x0000000000067213 */ /* 0x000fe40000000000 */
[----:B------:R-:W-:-:S03]  /*0100*/  LOP3.LUT R0, R0, R3, RZ, 0x3c, !PT ;  /* 0x0000000300007212 */ /* 0x000fc600078e3cff */
[----:B------:R2:W3:Y:S01]  /*0110*/  F2I.FTZ.U32.TRUNC.NTZ R5, R4 ;  /* 0x0000000400057305 */ /* 0x0004e2000021f000 */
[----:B------:R-:W-:Y:S01]  /*0120*/  ISETP.GE.AND P2, PT, R0, RZ, PT ;  /* 0x000000ff0000720c */ /* 0x000fe20003f46270 */
[----:B------:R-:W-:Y:S02]  /*0130*/  IMAD.MOV.U32 R0, RZ, RZ, RZ ;  /* 0x000000ffff007224 */ /* 0x000fe400078e00ff */
[----:B--2---:R-:W-:Y:S02]  /*0140*/  IMAD.MOV.U32 R4, RZ, RZ, RZ ;  /* 0x000000ffff047224 */ /* 0x004fe400078e00ff */
[----:B---3--:R-:W-:-:S04]  /*0150*/  IMAD.MOV R8, RZ, RZ, -R5 ;  /* 0x000000ffff087224 */ /* 0x008fc800078e0a05 */
[----:B------:R-:W-:-:S04]  /*0160*/  IMAD R11, R8, R9, RZ ;  /* 0x00000009080b7224 */ /* 0x000fc800078e02ff */
[----:B------:R-:W-:-:S04]  /*0170*/  IMAD.HI.U32 R5, R5, R11, R4 ;  /* 0x0000000b05057227 */ /* 0x000fc800078e0004 */
[----:B------:R-:W-:Y:S02]  /*0180*/  IMAD.MOV.U32 R4, RZ, RZ, R10 ;  /* 0x000000ffff047224 */ /* 0x000fe400078e000a */
[----:B------:R-:W-:-:S04]  /*0190*/  IMAD.HI.U32 R5, R5, R6, RZ ;  /* 0x0000000605057227 */ /* 0x000fc800078e00ff */
[----:B------:R-:W-:Y:S02]  /*01a0*/  IMAD R4, R5, R4, R6 ;  /* 0x0000000405047224 */ /* 0x000fe400078e0206 */
[----:B------:R-:W0:Y:S03]  /*01b0*/  S2R R6, SR_TID.X ;  /* 0x0000000000067919 */ /* 0x000e260000002100 */
[----:B------:R-:W-:-:S13]  /*01c0*/  ISETP.GT.U32.AND P1, PT, R9, R4, PT ;  /* 0x000000040900720c */ /* 0x000fda0003f24070 */
[----:B------:R-:W-:Y:S02]  /*01d0*/  @!P1 IMAD.IADD R4, R4, 0x1, -R9 ;  /* 0x0000000104049824 */ /* 0x000fe400078e0a09 */
[----:B------:R-:W-:Y:S01]  /*01e0*/  @!P1 VIADD R5, R5, 0x1 ;  /* 0x0000000105059836 */ /* 0x000fe20000000000 */
[----:B------:R-:W-:Y:S02]  /*01f0*/  ISETP.NE.AND P1, PT, R3, RZ, PT ;  /* 0x000000ff0300720c */ /* 0x000fe40003f25270 */
[----:B------:R-:W-:Y:S01]  /*0200*/  ISETP.GE.U32.AND P0, PT, R4, R9, PT ;  /* 0x000000090400720c */ /* 0x000fe20003f06070 */
[----:B0-----:R-:W-:Y:S01]  /*0210*/  IMAD R4, R7, UR4, R6 ;  /* 0x0000000407047c24 */ /* 0x001fe2000f8e0206 */
[----:B------:R-:W0:Y:S11]  /*0220*/  LDCU.64 UR4, c[0x0][0x358] ;  /* 0x00006b00ff0477ac */ /* 0x000e360008000a00 */
[----:B------:R-:W-:-:S04]  /*0230*/  @P0 VIADD R5, R5, 0x1 ;  /* 0x0000000105050836 */ /* 0x000fc80000000000 */
[----:B------:R-:W-:-:S04]  /*0240*/  IMAD.MOV.U32 R9, RZ, RZ, R5 ;  /* 0x000000ffff097224 */ /* 0x000fc800078e0005 */
[----:B------:R-:W-:Y:S01]  /*0250*/  @!P2 IMAD.MOV R9, RZ, RZ, -R9 ;  /* 0x000000ffff09a224 */ /* 0x000fe200078e0a09 */
[----:B------:R-:W-:Y:S02]  /*0260*/  @!P1 LOP3.LUT R9, RZ, R3, RZ, 0x33, !PT ;  /* 0x00000003ff099212 */ /* 0x000fe400078e33ff */
[----:B------:R-:W-:-:S03]  /*0270*/  SHF.R.S32.HI R3, RZ, 0x1f, R2 ;  /* 0x0000001fff037819 */ /* 0x000fc60000011402 */
[----:B------:R-:W-:-:S03]  /*0280*/  IMAD.WIDE R6, R9, R4, RZ ;  /* 0x0000000409067225 */ /* 0x000fc600078e02ff */
[----:B------:R-:W-:-:S04]  /*0290*/  ISETP.GE.U32.AND P0, PT, R6, R2, PT ;  /* 0x000000020600720c */ /* 0x000fc80003f06070 */
[----:B------:R-:W-:-:S04]  /*02a0*/  ISETP.GE.AND.EX P0, PT, R7, R3, PT, P0 ;  /* 0x000000030700720c */ /* 0x000fc80003f06300 */
[----:B------:R-:W-:-:S13]  /*02b0*/  ISETP.LT.OR P0, PT, R9, 0x1, P0 ;  /* 0x000000010900780c */ /* 0x000fda0000701670 */
[----:B01----:R-:W-:Y:S05]  /*02c0*/  @P0 BRA `(.L_x_1) ;  /* 0x0000000c00100947 */ /* 0x003fea0003800000 */
[----:B------:R-:W-:Y:S01]  /*02d0*/  IMAD.MOV.U32 R5, RZ, RZ, R7 ;  /* 0x000000ffff057224 */ /* 0x000fe200078e0007 */
[----:B------:R-:W-:Y:S01]  /*02e0*/  SHF.R.S32.HI R8, RZ, 0x1f, R9 ;  /* 0x0000001fff087819 */ /* 0x000fe20000011409 */
[----:B------:R-:W-:Y:S01]  /*02f0*/  BSSY.RECONVERGENT B1, `(.L_x_2) ;  /* 0x0000063000017945 */ /* 0x000fe20003800200 */
[----:B------:R-:W-:Y:S02]  /*0300*/  IADD3 R7, P0, PT, R9, R6, RZ ;  /* 0x0000000609077210 */ /* 0x000fe40007f1e0ff */
[----:B------:R-:W-:-:S03]  /*0310*/  IADD3 R0, P1, PT, R6, 0x1, RZ ;  /* 0x0000000106007810 */ /* 0x000fc60007f3e0ff */
[----:B------:R-:W-:Y:S01]  /*0320*/  IMAD.X R8, R8, 0x1, R5, P0 ;  /* 0x0000000108087824 */ /* 0x000fe200000e0605 */
[----:B------:R-:W-:-:S04]  /*0330*/  ISETP.LT.U32.AND P0, PT, R7, R2, PT ;  /* 0x000000020700720c */ /* 0x000fc80003f01070 */
[----:B------:R-:W-:-:S04]  /*0340*/  ISETP.LT.AND.EX P0, PT, R8, R3, PT, P0 ;  /* 0x000000030800720c */ /* 0x000fc80003f01300 */
[----:B------:R-:W-:Y:S01]  /*0350*/  SEL R7, R7, R2, P0 ;  /* 0x0000000207077207 */ /* 0x000fe20000000000 */
[----:B------:R-:W-:Y:S01]  /*0360*/  IMAD.X R2, RZ, RZ, R5, P1 ;  /* 0x000000ffff027224 */ /* 0x000fe200008e0605 */
[----:B------:R-:W-:Y:S02]  /*0370*/  SEL R9, R8, R3, P0 ;  /* 0x0000000308097207 */ /* 0x000fe40000000000 */
[----:B------:R-:W-:-:S04]  /*0380*/  ISETP.GT.U32.AND P0, PT, R7, R0, PT ;  /* 0x000000000700720c */ /* 0x000fc80003f04070 */
[----:B------:R-:W-:-:S04]  /*0390*/  ISETP.GT.AND.EX P0, PT, R9, R2, PT, P0 ;  /* 0x000000020900720c */ /* 0x000fc80003f04300 */
[----:B------:R-:W-:Y:S02]  /*03a0*/  SEL R3, R7, R0, P0 ;  /* 0x0000000007037207 */ /* 0x000fe40000000000 */
[----:B------:R-:W-:Y:S02]  /*03b0*/  SEL R2, R9, R2, P0 ;  /* 0x0000000209027207 */ /* 0x000fe40000000000 */
[CC--:B------:R-:W-:Y:S02]  /*03c0*/  IADD3 R0, P3, PT, -R3.reuse, R6.reuse, RZ ;  /* 0x0000000603007210 */ /* 0x0c0fe40007f7e1ff */
[----:B------:R-:W-:Y:S02]  /*03d0*/  IADD3 R7, P2, PT, R3, -R6, RZ ;  /* 0x8000000603077210 */ /* 0x000fe40007f5e0ff */
[----:B------:R-:W-:Y:S01]  /*03e0*/  ISETP.GT.U32.AND P1, PT, R0, -0x10, PT ;  /* 0xfffffff00000780c */ /* 0x000fe20003f24070 */
[----:B------:R-:W-:Y:S01]  /*03f0*/  IMAD.X R0, R5, 0x1, ~R2, P3 ;  /* 0x0000000105007824 */ /* 0x000fe200018e0e02 */
[----:B------:R-:W-:Y:S01]  /*0400*/  LOP3.LUT R24, R7, 0xf, RZ, 0xc0, !PT ;  /* 0x0000000f07187812 */ /* 0x000fe200078ec0ff */
[----:B------:R-:W-:-:S03]  /*0410*/  IMAD.X R8, R2, 0x1, ~R5, P2 ;  /* 0x0000000102087824 */ /* 0x000fc600010e0e05 */
[----:B------:R-:W-:Y:S01]  /*0420*/  ISETP.GT.U32.AND.EX P1, PT, R0, -0x1, PT, P1 ;  /* 0xffffffff0000780c */ /* 0x000fe20003f24110 */
[----:B------:R-:W-:Y:S01]  /*0430*/  IMAD.MOV.U32 R0, RZ, RZ, RZ ;  /* 0x000000ffff007224 */ /* 0x000fe200078e00ff */
[----:B------:R-:W-:-:S04]  /*0440*/  ISETP.NE.U32.AND P0, PT, R24, RZ, PT ;  /* 0x000000ff1800720c */ /* 0x000fc80003f05070 */
[----:B------:R-:W-:-:S07]  /*0450*/  ISETP.NE.AND.EX P0, PT, RZ, RZ, PT, P0 ;  /* 0x000000ffff00720c */ /* 0x000fce0003f05300 */
[----:B------:R-:W-:Y:S06]  /*0460*/  @P1 BRA `(.L_x_3) ;  /* 0x00000004002c1947 */ /* 0x000fec0003800000 */
[----:B------:R-:W-:Y:S01]  /*0470*/  LOP3.LUT R25, R7, 0xfffffff0, RZ, 0xc0, !PT ;  /* 0xfffffff007197812 */ /* 0x000fe200078ec0ff */
[----:B------:R-:W-:-:S07]  /*0480*/  IMAD.MOV.U32 R0, RZ, RZ, RZ ;  /* 0x000000ffff007224 */ /* 0x000fce00078e00ff */
.L_x_4:
[----:B------:R-:W-:-:S04]  /*0490*/  IADD3 R2, P1, PT, R6, UR6, RZ ;  /* 0x0000000606027c10 */ /* 0x000fc8000ff3e0ff */
[----:B------:R-:W-:-:S05]  /*04a0*/  IADD3.X R3, PT, PT, R5, UR7, RZ, P1, !PT ;  /* 0x0000000705037c10 */ /* 0x000fca0008ffe4ff */
[----:B------:R-:W2:Y:S04]  /*04b0*/  LDG.E.U8 R26, desc[UR4][R2.64] ;  /* 0x00000004021a7981 */ /* 0x000ea8000c1e1100 */
[----:B------:R-:W3:Y:S04]  /*04c0*/  LDG.E.U8 R20, desc[UR4][R2.64+0x1] ;  /* 0x0000010402147981 */ /* 0x000ee8000c1e1100 */
[----:B------:R-:W4:Y:S04]  /*04d0*/  LDG.E.U8 R21, desc[UR4][R2.64+0x2] ;  /* 0x0000020402157981 */ /* 0x000f28000c1e1100 */
[----:B------:R-:W5:Y:S04]  /*04e0*/  LDG.E.U8 R22, desc[UR4][R2.64+0x3] ;  /* 0x0000030402167981 */ /* 0x000f68000c1e1100 */
        /* <DEDUP_REMOVED lines=11> */
[----:B------:R0:W5:Y:S01]  /*05a0*/  LDG.E.U8 R19, desc[UR4][R2.64+0xf] ;  /* 0x00000f0402137981 */ /* 0x000162000c1e1100 */
[----:B--2---:R-:W-:-:S02]  /*05b0*/  ISETP.NE.AND P1, PT, R26, 0xa, PT ;  /* 0x0000000a1a00780c */ /* 0x004fc40003f25270 */
[----:B---3--:R-:W-:Y:S01]  /*05c0*/  ISETP.NE.AND P2, PT, R20, 0xa, PT ;  /* 0x0000000a1400780c */ /* 0x008fe20003f45270 */
[----:B------:R-:W-:-:S10]  /*05d0*/  VIADD R20, R0, 0x1 ;  /* 0x0000000100147836 */ /* 0x000fd40000000000 */
[----:B------:R-:W-:Y:S01]  /*05e0*/  @P1 IMAD.MOV R20, RZ, RZ, R0 ;  /* 0x000000ffff141224 */ /* 0x000fe200078e0200 */
[----:B----4-:R-:W-:-:S03]  /*05f0*/  ISETP.NE.AND P1, PT, R21, 0xa, PT ;  /* 0x0000000a1500780c */ /* 0x010fc60003f25270 */
[----:B------:R-:W-:Y:S02]  /*0600*/  VIADD R0, R20, 0x1 ;  /* 0x0000000114007836 */ /* 0x000fe40000000000 */
[----:B------:R-:W-:Y:S01]  /*0610*/  @P2 IMAD.MOV R0, RZ, RZ, R20 ;  /* 0x000000ffff002224 */ /* 0x000fe200078e0214 */
[----:B-----5:R-:W-:-:S03]  /*0620*/  ISETP.NE.AND P2, PT, R22, 0xa, PT ;  /* 0x0000000a1600780c */ /* 0x020fc60003f45270 */
[----:B------:R-:W-:-:S04]  /*0630*/  VIADD R20, R0, 0x1 ;  /* 0x0000000100147836 */ /* 0x000fc80000000000 */
[----:B------:R-:W-:Y:S01]  /*0640*/  @P1 IMAD.MOV R20, RZ, RZ, R0 ;  /* 0x000000ffff141224 */ /* 0x000fe200078e0200 */
[----:B------:R-:W-:-:S03]  /*0650*/  ISETP.NE.AND P1, PT, R23, 0xa, PT ;  /* 0x0000000a1700780c */ /* 0x000fc60003f25270 */
[----:B------:R-:W-:Y:S02]  /*0660*/  VIADD R0, R20, 0x1 ;  /* 0x0000000114007836 */ /* 0x000fe40000000000 */
[----:B------:R-:W-:Y:S01]  /*0670*/  @P2 IMAD.MOV R0, RZ, RZ, R20 ;  /* 0x000000ffff002224 */ /* 0x000fe200078e0214 */
[----:B------:R-:W-:-:S03]  /*0680*/  ISETP.NE.AND P2, PT, R18, 0xa, PT ;  /* 0x0000000a1200780c */ /* 0x000fc60003f45270 */
[----:B0-----:R-:W-:-:S04]  /*0690*/  VIADD R2, R0, 0x1 ;  /* 0x0000000100027836 */ /* 0x001fc80000000000 */
[----:B------:R-:W-:Y:S01]  /*06a0*/  @P1 IMAD.MOV R2, RZ, RZ, R0 ;  /* 0x000000ffff021224 */ /* 0x000fe200078e0200 */
[----:B------:R-:W-:-:S03]  /*06b0*/  ISETP.NE.AND P1, PT, R17, 0xa, PT ;  /* 0x0000000a1100780c */ /* 0x000fc60003f25270 */
[----:B------:R-:W-:Y:S02]  /*06c0*/  VIADD R0, R2, 0x1 ;  /* 0x0000000102007836 */ /* 0x000fe40000000000 */
[----:B------:R-:W-:Y:S01]  /*06d0*/  @P2 IMAD.MOV R0, RZ, RZ, R2 ;  /* 0x000000ffff002224 */ /* 0x000fe200078e0202 */
[----:B------:R-:W-:-:S03]  /*06e0*/  ISETP.NE.AND P2, PT, R16, 0xa, PT ;  /* 0x0000000a1000780c */ /* 0x000fc60003f45270 */
[----:B------:R-:W-:-:S04]  /*06f0*/  VIADD R2, R0, 0x1 ;  /* 0x0000000100027836 */ /* 0x000fc80000000000 */
[----:B------:R-:W-:Y:S01]  /*0700*/  @P1 IMAD.MOV R2, RZ, RZ, R0 ;  /* 0x000000ffff021224 */ /* 0x000fe200078e0200 */
[----:B------:R-:W-:Y:S02]  /*0710*/  ISETP.NE.AND P1, PT, R15, 0xa, PT ;  /* 0x0000000a0f00780c */ /* 0x000fe40003f25270 */
[----:B------:R-:W-:Y:S01]  /*0720*/  ISETP.NE.AND P3, PT, R9, 0xa, PT ;  /* 0x0000000a0900780c */ /* 0x000fe20003f65270 */
[----:B------:R-:W-:Y:S02]  /*0730*/  VIADD R0, R2, 0x1 ;  /* 0x0000000102007836 */ /* 0x000fe40000000000 */
[----:B------:R-:W-:Y:S01]  /*0740*/  @P2 IMAD.MOV R0, RZ, RZ, R2 ;  /* 0x000000ffff002224 */ /* 0x000fe200078e0202 */
[----:B------:R-:W-:-:S03]  /*0750*/  ISETP.NE.AND P2, PT, R14, 0xa, PT ;  /* 0x0000000a0e00780c */ /* 0x000fc60003f45270 */
[----:B------:R-:W-:-:S04]  /*0760*/  VIADD R2, R0, 0x1 ;  /* 0x0000000100027836 */ /* 0x000fc80000000000 */
[----:B------:R-:W-:Y:S01]  /*0770*/  @P1 IMAD.MOV R2, RZ, RZ, R0 ;  /* 0x000000ffff021224 */ /* 0x000fe200078e0200 */
[----:B------:R-:W-:-:S03]  /*0780*/  ISETP.NE.AND P1, PT, R13, 0xa, PT ;  /* 0x0000000a0d00780c */ /* 0x000fc60003f25270 */
        /* <DEDUP_REMOVED lines=11> */
[----:B------:R-:W-:-:S03]  /*0840*/  IADD3 R25, P1, PT, R25, -0x10, RZ ;  /* 0xfffffff019197810 */ /* 0x000fc60007f3e0ff */
[----:B------:R-:W-:Y:S01]  /*0850*/  VIADD R0, R2, 0x1 ;  /* 0x0000000102007836 */ /* 0x000fe20000000000 */
[----:B------:R-:W-:Y:S01]  /*0860*/  IADD3.X R8, PT, PT, R8, -0x1, RZ, P1, !PT ;  /* 0xffffffff08087810 */ /* 0x000fe20000ffe4ff */
[----:B------:R-:W-:Y:S01]  /*0870*/  @P2 IMAD.MOV R0, RZ, RZ, R2 ;  /* 0x000000ffff002224 */ /* 0x000fe200078e0202 */
[----:B------:R-:W-:Y:S02]  /*0880*/  ISETP.NE.U32.AND P1, PT, R25, RZ, PT ;  /* 0x000000ff1900720c */ /* 0x000fe40003f25070 */
[----:B------:R-:W-:Y:S01]  /*0890*/  ISETP.NE.AND P2, PT, R19, 0xa, PT ;  /* 0x0000000a1300780c */ /* 0x000fe20003f45270 */
[----:B------:R-:W-:Y:S01]  /*08a0*/  VIADD R2, R0, 0x1 ;  /* 0x0000000100027836 */ /* 0x000fe20000000000 */
[----:B------:R-:W-:Y:S01]  /*08b0*/  ISETP.NE.AND.EX P1, PT, R8, RZ, PT, P1 ;  /* 0x000000ff0800720c */ /* 0x000fe20003f25310 */
[----:B------:R-:W-:Y:S01]  /*08c0*/  @P3 IMAD.MOV R2, RZ, RZ, R0 ;  /* 0x000000ffff023224 */ /* 0x000fe200078e0200 */
[----:B------:R-:W-:-:S03]  /*08d0*/  IADD3 R6, P3, PT, R6, 0x10, RZ ;  /* 0x0000001006067810 */ /* 0x000fc60007f7e0ff */
[----:B------:R-:W-:Y:S02]  /*08e0*/  VIADD R0, R2, 0x1 ;  /* 0x0000000102007836 */ /* 0x000fe40000000000 */
[----:B------:R-:W-:-:S04]  /*08f0*/  IMAD.X R5, RZ, RZ, R5, P3 ;  /* 0x000000ffff057224 */ /* 0x000fc800018e0605 */
[----:B------:R-:W-:Y:S02]  /*0900*/  @P2 IMAD.MOV R0, RZ, RZ, R2 ;  /* 0x000000ffff002224 */ /* 0x000fe400078e0202 */
[----:B------:R-:W-:Y:S05]  /*0910*/  @P1 BRA `(.L_x_4) ;  /* 0xfffffff800dc1947 */ /* 0x000fea000383ffff */
.L_x_3:
[----:B------:R-:W-:Y:S05]  /*0920*/  BSYNC.RECONVERGENT B1 ;  /* 0x0000000000017941 */ /* 0x000fea0003800200 */
.L_x_2:
[----:B------:R-:W-:Y:S05]  /*0930*/  @!P0 BRA `(.L_x_1) ;  /* 0x0000000400748947 */ /* 0x000fea0003800000 */
[----:B------:R-:W-:Y:S01]  /*0940*/  ISETP.GE.U32.AND P1, PT, R24, 0x8, PT ;  /* 0x000000081800780c */ /* 0x000fe20003f26070 */
[----:B------:R-:W-:Y:S01]  /*0950*/  BSSY.RECONVERGENT B1, `(.L_x_5) ;  /* 0x000002b000017945 */ /* 0x000fe20003800200 */
[----:B------:R-:W-:Y:S02]  /*0960*/  LOP3.LUT R16, R7, 0x7, RZ, 0xc0, !PT ;  /* 0x0000000707107812 */ /* 0x000fe400078ec0ff */
[----:B------:R-:W-:Y:S02]  /*0970*/  ISETP.GE.U32.AND.EX P1, PT, RZ, RZ, PT, P1 ;  /* 0x000000ffff00720c */ /* 0x000fe40003f26110 */
[----:B------:R-:W-:-:S04]  /*0980*/  ISETP.NE.U32.AND P0, PT, R16, RZ, PT ;  /* 0x000000ff1000720c */ /* 0x000fc80003f05070 */
[----:B------:R-:W-:-:S07]  /*0990*/  ISETP.NE.AND.EX P0, PT, RZ, RZ, PT, P0 ;  /* 0x000000ffff00720c */ /* 0x000fce0003f05300 */
[----:B------:R-:W-:Y:S06]  /*09a0*/  @!P1 BRA `(.L_x_6) ;  /* 0x0000000000949947 */ /* 0x000fec0003800000 */
[----:B------:R-:W0:Y:S02]  /*09b0*/  LDCU.64 UR8, c[0x0][0x380] ;  /* 0x00007000ff0877ac */ /* 0x000e240008000a00 */
[----:B0-----:R-:W-:-:S04]  /*09c0*/  IADD3 R2, P1, PT, R6, UR8, RZ ;  /* 0x0000000806027c10 */ /* 0x001fc8000ff3e0ff */
        /* <DEDUP_REMOVED lines=31> */
[----:B------:R-:W-:-:S03]  /*0bc0*/  IADD3 R6, P1, PT, R6, 0x8, RZ ;  /* 0x0000000806067810 */ /* 0x000fc60007f3e0ff */
[----:B------:R-:W-:Y:S02]  /*0bd0*/  VIADD R0, R2, 0x1 ;  /* 0x0000000102007836 */ /* 0x000fe40000000000 */
[----:B------:R-:W-:Y:S02]  /*0be0*/  IMAD.X R5, RZ, RZ, R5, P1 ;  /* 0x000000ffff057224 */ /* 0x000fe400008e0605 */
[----:B------:R-:W-:-:S07]  /*0bf0*/  @P2 IMAD.MOV R0, RZ, RZ, R2 ;  /* 0x000000ffff002224 */ /* 0x000fce00078e0202 */
.L_x_6:
[----:B------:R-:W-:Y:S05]  /*0c00*/  BSYNC.RECONVERGENT B1 ;  /* 0x0000000000017941 */ /* 0x000fea0003800200 */
.L_x_5:
        /* <DEDUP_REMOVED lines=14> */
[----:B------:R-:W5:Y:S01]  /*0cf0*/  LDG.E.U8 R10, desc[UR4][R2.64+0x3] ;  /* 0x00000304020a7981 */ /* 0x000f62000c1e1100 */
        /* <DEDUP_REMOVED lines=10> */
[----:B------:R-:W-:-:S03]  /*0da0*/  IADD3 R6, P1, PT, R6, 0x4, RZ ;  /* 0x0000000406067810 */ /* 0x000fc60007f3e0ff */
[----:B------:R-:W-:Y:S02]  /*0db0*/  VIADD R0, R7, 0x1 ;  /* 0x0000000107007836 */ /* 0x000fe40000000000 */
[----:B------:R-:W-:Y:S02]  /*0dc0*/  IMAD.X R5, RZ, RZ, R5, P1 ;  /* 0x000000ffff057224 */ /* 0x000fe400008e0605 */
[----:B------:R-:W-:-:S07]  /*0dd0*/  @P2 IMAD.MOV R0, RZ, RZ, R7 ;  /* 0x000000ffff002224 */ /* 0x000fce00078e0207 */
.L_x_8:
[----:B------:R-:W-:Y:S05]  /*0de0*/  BSYNC.RECONVERGENT B1 ;  /* 0x0000000000017941 */ /* 0x000fea0003800200 */
.L_x_7:
[----:B------:R-:W-:Y:S05]  /*0df0*/  @!P0 BRA `(.L_x_1) ;  /* 0x0000000000448947 */ /* 0x000fea0003800000 */
[----:B------:R-:W0:Y:S01]  /*0e00*/  LDCU.64 UR8, c[0x0][0x380] ;  /* 0x00007000ff0877ac */ /* 0x000e220008000a00 */
[----:B------:R-:W-:Y:S02]  /*0e10*/  IADD3 R7, P1, PT, RZ, -R8, RZ ;  /* 0x80000008ff077210 */ /* 0x000fe40007f3e0ff */
[----:B0-----:R-:W-:-:S03]  /*0e20*/  IADD3 R2, P0, PT, R6, UR8, RZ ;  /* 0x0000000806027c10 */ /* 0x001fc6000ff1e0ff */
[----:B------:R-:W-:Y:S01]  /*0e30*/  IMAD.X R6, RZ, RZ, -0x1, P1 ;  /* 0xffffffffff067424 */ /* 0x000fe200008e06ff */
[----:B------:R-:W-:-:S09]  /*0e40*/  IADD3.X R3, PT, PT, R5, UR9, RZ, P0, !PT ;  /* 0x0000000905037c10 */ /* 0x000fd200087fe4ff */
.L_x_9:
[----:B------:R0:W2:Y:S01]  /*0e50*/  LDG.E.U8 R5, desc[UR4][R2.64] ;  /* 0x0000000402057981 */ /* 0x0000a2000c1e1100 */
[----:B------:R-:W-:-:S05]  /*0e60*/  IADD3 R7, P0, PT, R7, 0x1, RZ ;  /* 0x0000000107077810 */ /* 0x000fca0007f1e0ff */
[----:B------:R-:W-:Y:S01]  /*0e70*/  IMAD.X R6, RZ, RZ, R6, P0 ;  /* 0x000000ffff067224 */ /* 0x000fe200000e0606 */
[----:B------:R-:W-:Y:S02]  /*0e80*/  ISETP.NE.U32.AND P0, PT, R7, RZ, PT ;  /* 0x000000ff0700720c */ /* 0x000fe40003f05070 */
[----:B0-----:R-:W-:Y:S02]  /*0e90*/  IADD3 R2, P2, PT, R2, 0x1, RZ ;  /* 0x0000000102027810 */ /* 0x001fe40007f5e0ff */
[----:B------:R-:W-:-:S03]  /*0ea0*/  ISETP.NE.AND.EX P0, PT, R6, RZ, PT, P0 ;  /* 0x000000ff0600720c */ /* 0x000fc60003f05300 */
[----:B------:R-:W-:Y:S01]  /*0eb0*/  IMAD.X R3, RZ, RZ, R3, P2 ;  /* 0x000000ffff037224 */ /* 0x000fe200010e0603 */
[----:B--2---:R-:W-:Y:S01]  /*0ec0*/  ISETP.NE.AND P1, PT, R5, 0xa, PT ;  /* 0x0000000a0500780c */ /* 0x004fe20003f25270 */
[----:B------:R-:W-:-:S12]  /*0ed0*/  VIADD R5, R0, 0x1 ;  /* 0x0000000100057836 */ /* 0x000fd80000000000 */
[----:B------:R-:W-:-:S04]  /*0ee0*/  @P1 IMAD.MOV R5, RZ, RZ, R0 ;  /* 0x000000ffff051224 */ /* 0x000fc800078e0200 */
[----:B------:R-:W-:Y:S01]  /*0ef0*/  IMAD.MOV.U32 R0, RZ, RZ, R5 ;  /* 0x000000ffff007224 */ /* 0x000fe200078e0005 */
[----:B------:R-:W-:Y:S06]  /*0f00*/  @P0 BRA `(.L_x_9) ;  /* 0xfffffffc00d00947 */ /* 0x000fec000383ffff */
.L_x_1:
[----:B------:R-:W-:Y:S05]  /*0f10*/  BSYNC.RECONVERGENT B0 ;  /* 0x0000000000007941 */ /* 0x000fea0003800200 */
.L_x_0:
[----:B------:R-:W0:Y:S02]  /*0f20*/  LDC.64 R2, c[0x0][0x390] ;  /* 0x0000e400ff027b82 */ /* 0x000e240000000a00 */
[----:B0-----:R-:W-:-:S05]  /*0f30*/  IMAD.WIDE R4, R4, 0x4, R2 ;  /* 0x0000000404047825 */ /* 0x001fca00078e0202 */
[----:B------:R-:W-:Y:S01]  /*0f40*/  STG.E desc[UR4][R4.64], R0 ;  /* 0x0000000004007986 */ /* 0x000fe2000c101904 */
[----:B------:R-:W-:Y:S05]  /*0f50*/  EXIT ;  /* 0x000000000000794d */ /* 0x000fea0003800000 */
.L_x_10:
[----:B------:R-:W-:-:S00]  /*0f60*/  BRA `(.L_x_10) ;  /* 0xfffffffc00fc7947 */ /* 0x000fc0000383ffff */
[----:B------:R-:W-:-:S00]  /*0f70*/  NOP ;  /* 0x0000000000007918 */ /* 0x000fc00000000000 */
        /* <DEDUP_REMOVED lines=8> */
.L_x_11:


//--------------------- .nv.shared.reserved.0     --------------------------
	.section	.nv.shared.reserved.0,"aw",@nobits
	.weak		__nv_reservedSMEM_offset_0_alias
	.size		__nv_reservedSMEM_offset_0_alias, 0, 64
	.other		__nv_reservedSMEM_offset_0_alias,@"STO_CUDA_RESERVED_SHARED STV_DEFAULT"
__nv_reservedSMEM_offset_0_alias:
	.zero		0
	.zero		64


//--------------------- .nv.constant0._Z1fPciPi   --------------------------
	.section	.nv.constant0._Z1fPciPi,"a",@progbits
	.sectionflags	@""
	.align	4
.nv.constant0._Z1fPciPi:
	.zero		920


//--------------------- SYMBOLS --------------------------

	.type		.nv.reservedSmem.offset0,@object
	.size		.nv.reservedSmem.offset0,0x4
